	.headerflags	@"EF_CUDA_TEXMODE_UNIFIED EF_CUDA_64BIT_ADDRESS EF_CUDA_ACCELERATORS EF_CUDA_SM90 EF_CUDA_VIRTUAL_SM(EF_CUDA_SM90)"
	.elftype	@"ET_EXEC"


//--------------------- .nv.info                  --------------------------
	.section	.nv.info,"",@"SHT_CUDA_INFO"
	.align	4


	//----- nvinfo : EIATTR_REGCOUNT
	.align		4
        /*0000*/ 	.byte	0x04, 0x2f
        /*0002*/ 	.short	(.L_3 - .L_2)
	.align		4
.L_2:
        /*0004*/ 	.word	index@(triton_poi_fused_clone_2)
        /*0008*/ 	.word	0x00000016


	//----- nvinfo : EIATTR_MIN_STACK_SIZE
	.align		4
.L_3:
        /*000c*/ 	.byte	0x04, 0x12
        /*000e*/ 	.short	(.L_5 - .L_4)
	.align		4
.L_4:
        /*0010*/ 	.word	index@(triton_poi_fused_clone_2)
        /*0014*/ 	.word	0x00000000


	//----- nvinfo : EIATTR_FRAME_SIZE
	.align		4
.L_5:
        /*0018*/ 	.byte	0x04, 0x11
        /*001a*/ 	.short	(.L_7 - .L_6)
	.align		4
.L_6:
        /*001c*/ 	.word	index@(triton_poi_fused_clone_2)
        /*0020*/ 	.word	0x00000000


	//----- nvinfo : EIATTR_MIN_STACK_SIZE
	.align		4
.L_7:
        /*0024*/ 	.byte	0x04, 0x12
        /*0026*/ 	.short	(.L_9 - .L_8)
	.align		4
.L_8:
        /*0028*/ 	.word	index@(triton_poi_fused_clone_2)
        /*002c*/ 	.word	0x00000000
.L_9:


//--------------------- .nv.info.triton_poi_fused_clone_2 --------------------------
	.section	.nv.info.triton_poi_fused_clone_2,"",@"SHT_CUDA_INFO"
	.sectionflags	@""
	.align	4


	//----- nvinfo : EIATTR_CUDA_API_VERSION
	.align		4
        /*0000*/ 	.byte	0x04, 0x37
        /*0002*/ 	.short	(.L_11 - .L_10)
.L_10:
        /*0004*/ 	.word	0x0000007c


	//----- nvinfo : EIATTR_KPARAM_INFO
	.align		4
.L_11:
        /*0008*/ 	.byte	0x04, 0x17
        /*000a*/ 	.short	(.L_13 - .L_12)
.L_12:
        /*000c*/ 	.word	0x00000000
        /*0010*/ 	.short	0x0007
        /*0012*/ 	.short	0x0038
        /*0014*/ 	.byte	0x00, 0xf0, 0x11, 0x00


	//----- nvinfo : EIATTR_KPARAM_INFO
	.align		4
.L_13:
        /*0018*/ 	.byte	0x04, 0x17
        /*001a*/ 	.short	(.L_15 - .L_14)
.L_14:
        /*001c*/ 	.word	0x00000000
        /*0020*/ 	.short	0x0006
        /*0022*/ 	.short	0x0030
        /*0024*/ 	.byte	0x00, 0xf4, 0x21, 0x00


	//----- nvinfo : EIATTR_KPARAM_INFO
	.align		4
.L_15:
        /*0028*/ 	.byte	0x04, 0x17
        /*002a*/ 	.short	(.L_17 - .L_16)
.L_16:
        /*002c*/ 	.word	0x00000000
        /*0030*/ 	.short	0x0005
        /*0032*/ 	.short	0x0028
        /*0034*/ 	.byte	0x00, 0xf4, 0x21, 0x00


	//----- nvinfo : EIATTR_KPARAM_INFO
	.align		4
.L_17:
        /*0038*/ 	.byte	0x04, 0x17
        /*003a*/ 	.short	(.L_19 - .L_18)
.L_18:
        /*003c*/ 	.word	0x00000000
        /*0040*/ 	.short	0x0004
        /*0042*/ 	.short	0x0020
        /*0044*/ 	.byte	0x00, 0xf4, 0x21, 0x00


	//----- nvinfo : EIATTR_KPARAM_INFO
	.align		4
.L_19:
        /*0048*/ 	.byte	0x04, 0x17
        /*004a*/ 	.short	(.L_21 - .L_20)
.L_20:
        /*004c*/ 	.word	0x00000000
        /*0050*/ 	.short	0x0003
        /*0052*/ 	.short	0x0018
        /*0054*/ 	.byte	0x00, 0xf4, 0x21, 0x00


	//----- nvinfo : EIATTR_KPARAM_INFO
	.align		4
.L_21:
        /*0058*/ 	.byte	0x04, 0x17
        /*005a*/ 	.short	(.L_23 - .L_22)
.L_22:
        /*005c*/ 	.word	0x00000000
        /*0060*/ 	.short	0x0002
        /*0062*/ 	.short	0x0010
        /*0064*/ 	.byte	0x00, 0xf4, 0x21, 0x00


	//----- nvinfo : EIATTR_KPARAM_INFO
	.align		4
.L_23:
        /*0068*/ 	.byte	0x04, 0x17
        /*006a*/ 	.short	(.L_25 - .L_24)
.L_24:
        /*006c*/ 	.word	0x00000000
        /*0070*/ 	.short	0x0001
        /*0072*/ 	.short	0x0008
        /*0074*/ 	.byte	0x00, 0xf4, 0x21, 0x00


	//----- nvinfo : EIATTR_KPARAM_INFO
	.align		4
.L_25:
        /*0078*/ 	.byte	0x04, 0x17
        /*007a*/ 	.short	(.L_27 - .L_26)
.L_26:
        /*007c*/ 	.word	0x00000000
        /*0080*/ 	.short	0x0000
        /*0082*/ 	.short	0x0000
        /*0084*/ 	.byte	0x00, 0xf4, 0x21, 0x00


	//----- nvinfo : EIATTR_SPARSE_MMA_MASK
	.align		4
.L_27:
        /*0088*/ 	.byte	0x03, 0x50
        /*008a*/ 	.short	0x0000


	//----- nvinfo : EIATTR_MAXREG_COUNT
	.align		4
        /*008c*/ 	.byte	0x03, 0x1b
        /*008e*/ 	.short	0x00ff


	//----- nvinfo : EIATTR_EXIT_INSTR_OFFSETS
	.align		4
        /*0090*/ 	.byte	0x04, 0x1c
        /*0092*/ 	.short	(.L_29 - .L_28)


	//   ....[0]....
.L_28:
        /*0094*/ 	.word	0x000004e0


	//   ....[1]....
        /*0098*/ 	.word	0x00000500


	//----- nvinfo : EIATTR_REQNTID
	.align		4
.L_29:
        /*009c*/ 	.byte	0x04, 0x10
        /*009e*/ 	.short	(.L_31 - .L_30)
.L_30:
        /*00a0*/ 	.word	0x00000080
        /*00a4*/ 	.word	0x00000001
        /*00a8*/ 	.word	0x00000001


	//----- nvinfo : EIATTR_CBANK_PARAM_SIZE
	.align		4
.L_31:
        /*00ac*/ 	.byte	0x03, 0x19
        /*00ae*/ 	.short	0x003c


	//----- nvinfo : EIATTR_PARAM_CBANK
	.align		4
        /*00b0*/ 	.byte	0x04, 0x0a
        /*00b2*/ 	.short	(.L_33 - .L_32)
	.align		4
.L_32:
        /*00b4*/ 	.word	index@(.nv.constant0.triton_poi_fused_clone_2)
        /*00b8*/ 	.short	0x0210
        /*00ba*/ 	.short	0x003c


	//----- nvinfo : EIATTR_SW_WAR
	.align		4
.L_33:
        /*00bc*/ 	.byte	0x04, 0x36
        /*00be*/ 	.short	(.L_35 - .L_34)
.L_34:
        /*00c0*/ 	.word	0x00000008
.L_35:


//--------------------- .nv.callgraph             --------------------------
	.section	.nv.callgraph,"",@"SHT_CUDA_CALLGRAPH"
	.align	4
	.sectionentsize	8
	.align		4
        /*0000*/ 	.word	0x00000000
	.align		4
        /*0004*/ 	.word	0xffffffff
	.align		4
        /*0008*/ 	.word	0x00000000
	.align		4
        /*000c*/ 	.word	0xfffffffe
	.align		4
        /*0010*/ 	.word	0x00000000
	.align		4
        /*0014*/ 	.word	0xfffffffd
	.align		4
        /*0018*/ 	.word	0x00000000
	.align		4
        /*001c*/ 	.word	0xfffffffc


//--------------------- .nv.constant4             --------------------------
	.section	.nv.constant4,"a",@progbits
	.align	8
	.align		8
.nv.constant4:
        /*0000*/ 	.dword	_$_str
	.align		8
        /*0008*/ 	.dword	_$_str_$_2


//--------------------- .text.triton_poi_fused_clone_2 --------------------------
	.section	.text.triton_poi_fused_clone_2,"ax",@progbits
	.align	128
        .global         triton_poi_fused_clone_2
        .type           triton_poi_fused_clone_2,@function
        .size           triton_poi_fused_clone_2,(.L_x_1 - triton_poi_fused_clone_2)
        .other          triton_poi_fused_clone_2,@"STO_CUDA_ENTRY STV_DEFAULT"
triton_poi_fused_clone_2:
.text.triton_poi_fused_clone_2:
[----:B------:R-:W0:Y:S02]  /*0000*/  LDC R1, c[0x0][0x28] ;  /* 0x00000a00ff017b82 */ /* 0x000e240000000800 */
[----:B------:R-:W1:Y:S01]  /*0010*/  S2R R0, SR_TID.X ;  /* 0x0000000000007919 */ /* 0x000e620000002100 */
[----:B------:R-:W-:Y:S01]  /*0020*/  ULDC.64 UR4, c[0x0][0x208] ;  /* 0x0000820000047ab9 */ /* 0x000fe20000000a00 */
[----:B------:R-:W2:Y:S01]  /*0030*/  LDC.64 R12, c[0x0][0x218] ;  /* 0x00008600ff0c7b82 */ /* 0x000ea20000000a00 */
[----:B------:R-:W3:Y:S07]  /*0040*/  S2R R3, SR_CTAID.X ;  /* 0x0000000000037919 */ /* 0x000eee0000002500 */
[----:B------:R-:W4:Y:S01]  /*0050*/  LDC.64 R10, c[0x0][0x220] ;  /* 0x00008800ff0a7b82 */ /* 0x000f220000000a00 */
[----:B-1----:R-:W-:-:S02]  /*0060*/  LOP3.LUT R0, R0, 0x7f, RZ, 0xc0, !PT ;  /* 0x0000007f00007812 */ /* 0x002fc400078ec0ff */
[----:B---3--:R-:W-:-:S03]  /*0070*/  SHF.R.S32.HI R5, RZ, 0x18, R3 ;  /* 0x00000018ff057819 */ /* 0x008fc60000011403 */
[----:B------:R-:W-:Y:S02]  /*0080*/  IMAD R0, R3, 0x80, R0 ;  /* 0x0000008003007824 */ /* 0x000fe400078e0200 */
[----:B------:R-:W1:Y:S01]  /*0090*/  LDC.64 R2, c[0x0][0x228] ;  /* 0x00008a00ff027b82 */ /* 0x000e620000000a00 */
[----:B------:R-:W-:Y:S02]  /*00a0*/  SGXT R5, R5, 0x1 ;  /* 0x000000010505781a */ /* 0x000fe40000000200 */
[----:B------:R-:W-:Y:S02]  /*00b0*/  ISETP.GE.AND P0, PT, R0, 0x100, PT ;  /* 0x000001000000780c */ /* 0x000fe40003f06270 */
[CC--:B------:R-:W-:Y:S02]  /*00c0*/  LEA.HI R4, R5.reuse, R0.reuse, RZ, 0x4 ;  /* 0x0000000005047211 */ /* 0x0c0fe400078f20ff */
[----:B------:R-:W-:Y:S02]  /*00d0*/  LEA.HI R6, R5, R0, RZ, 0x5 ;  /* 0x0000000005067211 */ /* 0x000fe400078f28ff */
[----:B------:R-:W-:-:S02]  /*00e0*/  SHF.R.S32.HI R7, RZ, 0x4, R4 ;  /* 0x00000004ff077819 */ /* 0x000fc40000011404 */
[----:B------:R-:W-:Y:S02]  /*00f0*/  SHF.R.S32.HI R9, RZ, 0x5, R6 ;  /* 0x00000005ff097819 */ /* 0x000fe40000011406 */
[----:B------:R-:W-:Y:S02]  /*0100*/  LEA.HI R8, R4, R7, RZ, 0x1 ;  /* 0x0000000704087211 */ /* 0x000fe400078f08ff */
[----:B------:R-:W-:Y:S02]  /*0110*/  LEA.HI R6, R6, R9, RZ, 0x1 ;  /* 0x0000000906067211 */ /* 0x000fe400078f08ff */
[----:B------:R-:W-:Y:S02]  /*0120*/  LOP3.LUT R8, R8, 0x7ffffffe, RZ, 0xc0, !PT ;  /* 0x7ffffffe08087812 */ /* 0x000fe400078ec0ff */
[----:B------:R-:W-:-:S03]  /*0130*/  LOP3.LUT R6, R6, 0xfffffffe, RZ, 0xc0, !PT ;  /* 0xfffffffe06067812 */ /* 0x000fc600078ec0ff */
[----:B------:R-:W-:Y:S02]  /*0140*/  IMAD.IADD R8, R7, 0x1, -R8 ;  /* 0x0000000107087824 */ /* 0x000fe400078e0a08 */
[----:B------:R-:W-:-:S04]  /*0150*/  IMAD.IADD R9, R9, 0x1, -R6 ;  /* 0x0000000109097824 */ /* 0x000fc800078e0a06 */
[----:B------:R-:W-:Y:S02]  /*0160*/  IMAD R9, R8, 0x2, R9 ;  /* 0x0000000208097824 */ /* 0x000fe400078e0209 */
[----:B------:R-:W-:Y:S02]  /*0170*/  IMAD.MOV.U32 R8, RZ, RZ, RZ ;  /* 0x000000ffff087224 */ /* 0x000fe400078e00ff */
[C---:B-1----:R-:W-:Y:S01]  /*0180*/  IMAD.WIDE R6, R9.reuse, 0x4, R2 ;  /* 0x0000000409067825 */ /* 0x042fe200078e0202 */
[----:B------:R-:W-:-:S13]  /*0190*/  ISETP.GT.AND P3, PT, R9, 0x1, !P0 ;  /* 0x000000010900780c */ /* 0x000fda0004764270 */
[----:B------:R1:W3:Y:S01]  /*01a0*/  @P3 LDG.E.EL R8, desc[UR4][R6.64+-0x8] ;  /* 0xfffff80406083981 */ /* 0x0002e2000c2e1900 */
[-C--:B------:R-:W-:Y:S01]  /*01b0*/  LEA.HI R5, R5, R0.reuse, RZ, 0x6 ;  /* 0x0000000005057211 */ /* 0x080fe200078f30ff */
[----:B----4-:R-:W-:Y:S01]  /*01c0*/  IMAD.WIDE R18, R9, 0x4, R10 ;  /* 0x0000000409127825 */ /* 0x010fe200078e020a */
[----:B------:R-:W-:Y:S02]  /*01d0*/  LOP3.LUT R3, R4, 0xfffffff0, RZ, 0xc0, !PT ;  /* 0xfffffff004037812 */ /* 0x000fe400078ec0ff */
[----:B------:R-:W-:Y:S02]  /*01e0*/  LOP3.LUT R14, R5, 0xffffffc0, RZ, 0xc0, !PT ;  /* 0xffffffc0050e7812 */ /* 0x000fe400078ec0ff */
[----:B------:R-:W-:Y:S02]  /*01f0*/  SHF.R.S32.HI R5, RZ, 0x6, R5 ;  /* 0x00000006ff057819 */ /* 0x000fe40000011405 */
[----:B------:R-:W-:Y:S01]  /*0200*/  IADD3 R14, R14, R0, -R3 ;  /* 0x000000000e0e7210 */ /* 0x000fe20007ffe803 */
[----:B-1----:R-:W1:Y:S04]  /*0210*/  LDC.64 R6, c[0x0][0x210] ;  /* 0x00008400ff067b82 */ /* 0x002e680000000a00 */
[----:B------:R-:W-:-:S04]  /*0220*/  IMAD R16, R5, -0x20, R14 ;  /* 0xffffffe005107824 */ /* 0x000fc800078e020e */
[----:B------:R-:W4:Y:S01]  /*0230*/  LDC.64 R2, c[0x0][0x230] ;  /* 0x00008c00ff027b82 */ /* 0x000f220000000a00 */
[----:B------:R-:W-:-:S04]  /*0240*/  IMAD R16, R9, 0x10, R16 ;  /* 0x0000001009107824 */ /* 0x000fc800078e0210 */
[----:B------:R-:W-:-:S03]  /*0250*/  VIADD R17, R16, 0xffffffe0 ;  /* 0xffffffe010117836 */ /* 0x000fc60000000000 */
[----:B------:R-:W5:Y:S01]  /*0260*/  LDC.64 R4, c[0x0][0x238] ;  /* 0x00008e00ff047b82 */ /* 0x000f620000000a00 */
[----:B--2---:R-:W-:Y:S01]  /*0270*/  IMAD.WIDE R16, R17, 0x4, R12 ;  /* 0x0000000411107825 */ /* 0x004fe200078e020c */
[----:B------:R-:W-:Y:S02]  /*0280*/  CS2R R12, SRZ ;  /* 0x00000000000c7805 */ /* 0x000fe4000001ff00 */
[C---:B------:R-:W-:Y:S02]  /*0290*/  ISETP.GE.AND P1, PT, R9.reuse, 0x2, PT ;  /* 0x000000020900780c */ /* 0x040fe40003f26270 */
[----:B------:R-:W-:Y:S02]  /*02a0*/  CS2R R10, SRZ ;  /* 0x00000000000a7805 */ /* 0x000fe4000001ff00 */
[----:B------:R-:W2:Y:S04]  /*02b0*/  @P3 LDG.E R13, desc[UR4][R16.64] ;  /* 0x00000004100d3981 */ /* 0x000ea8000c1e1900 */
[----:B------:R-:W2:Y:S01]  /*02c0*/  @P3 LDG.E.EL R12, desc[UR4][R18.64+-0x8] ;  /* 0xfffff804120c3981 */ /* 0x000ea2000c2e1900 */
[----:B------:R-:W-:Y:S01]  /*02d0*/  ISETP.LT.AND P2, PT, R0, 0x100, !P1 ;  /* 0x000001000000780c */ /* 0x000fe20004f41270 */
[----:B----4-:R-:W-:-:S05]  /*02e0*/  IMAD.WIDE R2, R9, 0x4, R2 ;  /* 0x0000000409027825 */ /* 0x010fca00078e0202 */
[----:B------:R4:W2:Y:S01]  /*02f0*/  @P3 LDG.E.EL R10, desc[UR4][R2.64+-0x8] ;  /* 0xfffff804020a3981 */ /* 0x0008a2000c2e1900 */
[----:B-----5:R-:W-:-:S04]  /*0300*/  IMAD.WIDE R4, R9, 0x4, R4 ;  /* 0x0000000409047825 */ /* 0x020fc800078e0204 */
[----:B------:R-:W-:Y:S01]  /*0310*/  IMAD R9, R9, 0x10, R14 ;  /* 0x0000001009097824 */ /* 0x000fe200078e020e */
[----:B------:R5:W2:Y:S01]  /*0320*/  @P3 LDG.E.EL R11, desc[UR4][R4.64+-0x8] ;  /* 0xfffff804040b3981 */ /* 0x000aa2000c2e1900 */
[----:B----4-:R-:W4:Y:S02]  /*0330*/  LDC.64 R2, c[0x0][0x240] ;  /* 0x00009000ff027b82 */ /* 0x010f240000000a00 */
[----:B-1----:R-:W-:-:S04]  /*0340*/  IMAD.WIDE R6, R9, 0x4, R6 ;  /* 0x0000000409067825 */ /* 0x002fc800078e0206 */
[----:B------:R-:W-:-:S06]  /*0350*/  IMAD.MOV.U32 R9, RZ, RZ, RZ ;  /* 0x000000ffff097224 */ /* 0x000fcc00078e00ff */
[----:B------:R2:W2:Y:S01]  /*0360*/  @P2 LDG.E R9, desc[UR4][R6.64] ;  /* 0x0000000406092981 */ /* 0x0004a2000c1e1900 */
[----:B-----5:R-:W-:Y:S02]  /*0370*/  IMAD.MOV.U32 R5, RZ, RZ, 0x3e800000 ;  /* 0x3e800000ff057424 */ /* 0x020fe400078e00ff */
[----:B----4-:R-:W-:Y:S01]  /*0380*/  IMAD.WIDE R2, R0, 0x4, R2 ;  /* 0x0000000400027825 */ /* 0x010fe200078e0202 */
[----:B---3--:R-:W-:-:S05]  /*0390*/  SEL R8, R8, RZ, P3 ;  /* 0x000000ff08087207 */ /* 0x008fca0001800000 */
[----:B------:R-:W-:-:S04]  /*03a0*/  FADD R8, R8, 9.9999997473787516356e-06 ;  /* 0x3727c5ac08087421 */ /* 0x000fc80000000000 */
[----:B------:R-:W1:Y:S02]  /*03b0*/  MUFU.SQRT R14, R8 ;  /* 0x00000008000e7308 */ /* 0x000e640000002000 */
[C---:B-1----:R-:W-:Y:S02]  /*03c0*/  FSETP.GT.AND P4, PT, R14.reuse, 8.50705917302346158658e+37, PT ;  /* 0x7e8000000e00780b */ /* 0x042fe40003f84000 */
[----:B------:R-:W-:-:S11]  /*03d0*/  FSETP.GEU.AND P5, PT, R14, 1.175494350822287508e-38, PT ;  /* 0x008000000e00780b */ /* 0x000fd60003fae000 */
[----:B------:R-:W-:-:S04]  /*03e0*/  @P4 FMUL R14, R14, 0.25 ;  /* 0x3e8000000e0e4820 */ /* 0x000fc80000400000 */
[----:B------:R-:W-:-:S06]  /*03f0*/  @!P5 FMUL R14, R14, 16777216 ;  /* 0x4b8000000e0ed820 */ /* 0x000fcc0000400000 */
[----:B------:R-:W1:Y:S01]  /*0400*/  MUFU.RCP R14, R14 ;  /* 0x0000000e000e7308 */ /* 0x000e620000001000 */
[----:B------:R-:W-:Y:S02]  /*0410*/  FSEL R5, R5, 1, P4 ;  /* 0x3f80000005057808 */ /* 0x000fe40002000000 */
[----:B--2---:R-:W-:Y:S02]  /*0420*/  SEL R7, R12, RZ, P3 ;  /* 0x000000ff0c077207 */ /* 0x004fe40001800000 */
[----:B------:R-:W-:Y:S01]  /*0430*/  SEL R4, R13, RZ, P3 ;  /* 0x000000ff0d047207 */ /* 0x000fe20001800000 */
[----:B------:R-:W-:Y:S01]  /*0440*/  @!P5 FMUL R5, R5, 16777216 ;  /* 0x4b8000000505d820 */ /* 0x000fe20000400000 */
[----:B------:R-:W-:-:S03]  /*0450*/  SEL R10, R10, RZ, P3 ;  /* 0x000000ff0a0a7207 */ /* 0x000fc60001800000 */
[----:B------:R-:W-:Y:S01]  /*0460*/  FADD R4, R4, -R7 ;  /* 0x8000000704047221 */ /* 0x000fe20000000000 */
[----:B------:R-:W-:Y:S01]  /*0470*/  SEL R11, R11, RZ, P3 ;  /* 0x000000ff0b0b7207 */ /* 0x000fe20001800000 */
[----:B-1----:R-:W-:-:S04]  /*0480*/  FMUL R5, R14, R5 ;  /* 0x000000050e057220 */ /* 0x002fc80000400000 */
[----:B------:R-:W-:-:S04]  /*0490*/  FMUL R4, R4, R5 ;  /* 0x0000000504047220 */ /* 0x000fc80000400000 */
[----:B------:R-:W-:Y:S01]  /*04a0*/  FFMA R11, R4, R10, R11 ;  /* 0x0000000a040b7223 */ /* 0x000fe2000000000b */
[----:B------:R-:W-:-:S04]  /*04b0*/  SEL R9, R9, RZ, P2 ;  /* 0x000000ff09097207 */ /* 0x000fc80001000000 */
[----:B------:R-:W-:-:S04]  /*04c0*/  FSETP.GEU.AND P2, PT, R11, RZ, PT ;  /* 0x000000ff0b00720b */ /* 0x000fc80003f4e000 */
[----:B------:R-:W-:Y:S01]  /*04d0*/  @P1 FSEL R9, R11, RZ, P2 ;  /* 0x000000ff0b091208 */ /* 0x000fe20001000000 */
[----:B------:R-:W-:Y:S08]  /*04e0*/  @P0 EXIT ;  /* 0x000000000000094d */ /* 0x000ff00003800000 */
[----:B------:R-:W-:Y:S01]  /*04f0*/  STG.E desc[UR4][R2.64], R9 ;  /* 0x0000000902007986 */ /* 0x000fe2000c101904 */
[----:B------:R-:W-:Y:S05]  /*0500*/  EXIT ;  /* 0x000000000000794d */ /* 0x000fea0003800000 */
.L_x_0:
[----:B------:R-:W-:-:S00]  /*0510*/  BRA `(.L_x_0) ;  /* 0xfffffffc00fc7947 */ /* 0x000fc0000383ffff */
[----:B------:R-:W-:-:S00]  /*0520*/  NOP ;  /* 0x0000000000007918 */ /* 0x000fc00000000000 */
        /* <DEDUP_REMOVED lines=13> */
.L_x_1:


//--------------------- .nv.global.init           --------------------------
	.section	.nv.global.init,"aw",@progbits
.nv.global.init:
	.type		_$_str,@object
	.size		_$_str,(_$_str_$_2 - _$_str)
_$_str:
        /*0000*/ 	.byte	0x5f, 0x5f, 0x43, 0x55, 0x44, 0x41, 0x5f, 0x46, 0x54, 0x5a, 0x00
	.type		_$_str_$_2,@object
	.size		_$_str_$_2,(.L_1 - _$_str_$_2)
_$_str_$_2:
        /*000b*/ 	.byte	0x5f, 0x5f, 0x43, 0x55, 0x44, 0x41, 0x5f, 0x50, 0x52, 0x45, 0x43, 0x5f, 0x53, 0x51, 0x52, 0x54
        /*001b*/ 	.byte	0x00
.L_1:


//--------------------- .nv.constant0.triton_poi_fused_clone_2 --------------------------
	.section	.nv.constant0.triton_poi_fused_clone_2,"a",@progbits
	.sectionflags	@""
	.align	4
.nv.constant0.triton_poi_fused_clone_2:
	.zero		588
